//
// Generated by NVIDIA NVVM Compiler
//
// Compiler Build ID: CL-36424714
// Cuda compilation tools, release 13.0, V13.0.88
// Based on NVVM 20.0.0
//

.version 9.0
.target sm_100
.address_size 64

	// .globl	_Z6myhostv
.extern .func  (.param .b32 func_retval0) vprintf
(
	.param .b64 vprintf_param_0,
	.param .b64 vprintf_param_1
)
;
.global .align 1 .b8 $str[27] = {72, 101, 108, 108, 111, 32, 87, 111, 114, 108, 100, 32, 102, 114, 111, 109, 32, 116, 104, 101, 32, 104, 111, 115, 116, 10};

.visible .entry _Z6myhostv()
{
	.reg .b32 	%r<3>;
	.reg .b64 	%rd<3>;

	mov.u64 	%rd1, $str;
	cvta.global.u64 	%rd2, %rd1;
	{ // callseq 0, 0
	.param .b64 param0;
	st.param.b64 	[param0], %rd2;
	.param .b64 param1;
	st.param.b64 	[param1], 0;
	.param .b32 retval0;
	call.uni (retval0), 
	vprintf, 
	(
	param0, 
	param1
	);
	ld.param.b32 	%r1, [retval0];
	} // callseq 0
	ret;

}


// ===== COMPILED SASS (sm_100) =====

	.target	sm_100

	.elftype	@"ET_EXEC"


//--------------------- .note.nv.tkinfo           --------------------------
	.section	.note.nv.tkinfo,"",@"SHT_NOTE"
	.sectionflags	@"SHF_NOTE_NV_TKINFO"
	.tkinfo
        /*0018*/ 	.word	0x00000002
        /*0030*/ 	.string	""
        /*0030*/ 	.string	"ptxas"
        /*0030*/ 	.string	"Cuda compilation tools, release 13.0, V13.0.88"
        /*0030*/ 	.string	"Build cuda_13.0.r13.0/compiler.36424714_0"
        /*0030*/ 	.string	"-arch sm_100 -m 64 "



//--------------------- .note.nv.cuinfo           --------------------------
	.section	.note.nv.cuinfo,"",@"SHT_NOTE"
	.sectionflags	@"SHF_NOTE_NV_CUINFO"
        /*0018*/ 	.short	0x0002
        /*001a*/ 	.short	0x0064
        /*001c*/ 	.short	0x0082
	.zero		2


//--------------------- .nv.info                  --------------------------
	.section	.nv.info,"",@"SHT_CUDA_INFO"
	.align	4


	//----- nvinfo : EIATTR_REGCOUNT
	.align		4
        /*0000*/ 	.byte	0x04, 0x2f
        /*0002*/ 	.short	(.L_2 - .L_1)
	.align		4
.L_1:
        /*0004*/ 	.word	index@(_Z6myhostv)
        /*0008*/ 	.word	0x00000018


	//----- nvinfo : EIATTR_FRAME_SIZE
	.align		4
.L_2:
        /*000c*/ 	.byte	0x04, 0x11
        /*000e*/ 	.short	(.L_4 - .L_3)
	.align		4
.L_3:
        /*0010*/ 	.word	index@(_Z6myhostv)
        /*0014*/ 	.word	0x00000000


	//----- nvinfo : EIATTR_MIN_STACK_SIZE
	.align		4
.L_4:
        /*0018*/ 	.byte	0x04, 0x12
        /*001a*/ 	.short	(.L_6 - .L_5)
	.align		4
.L_5:
        /*001c*/ 	.word	index@(_Z6myhostv)
        /*0020*/ 	.word	0x00000000
.L_6:


//--------------------- .nv.compat                --------------------------
	.section	.nv.compat,"",@"SHT_CUDA_COMPAT_INFO"
	.align	4
        /*0000*/ 	.byte	0x02, 0x09, 0x00, 0x00, 0x02, 0x02, 0x01, 0x00, 0x02, 0x05, 0x05, 0x00, 0x03, 0x07, 0x01, 0x01
        /*0010*/ 	.byte	0x02, 0x03, 0x00, 0x00, 0x02, 0x06, 0x01, 0x00, 0x04, 0x0b, 0x08, 0x00, 0x09, 0x00, 0x00, 0x00
        /*0020*/ 	.byte	0x00, 0x00, 0x00, 0x00


//--------------------- .nv.info._Z6myhostv       --------------------------
	.section	.nv.info._Z6myhostv,"",@"SHT_CUDA_INFO"
	.sectionflags	@""
	.align	4


	//----- nvinfo : EIATTR_CUDA_API_VERSION
	.align		4
        /*0000*/ 	.byte	0x04, 0x37
        /*0002*/ 	.short	(.L_8 - .L_7)
.L_7:
        /*0004*/ 	.word	0x00000082


	//----- nvinfo : EIATTR_SPARSE_MMA_MASK
	.align		4
.L_8:
        /*0008*/ 	.byte	0x03, 0x50
        /*000a*/ 	.short	0x0000


	//----- nvinfo : EIATTR_MAXREG_COUNT
	.align		4
        /*000c*/ 	.byte	0x03, 0x1b
        /*000e*/ 	.short	0x00ff


	//----- nvinfo : EIATTR_EXTERNS
	.align		4
        /*0010*/ 	.byte	0x04, 0x0f
        /*0012*/ 	.short	(.L_10 - .L_9)


	//   ....[0]....
	.align		4
.L_9:
        /*0014*/ 	.word	index@(vprintf)


	//----- nvinfo : EIATTR_MERCURY_ISA_VERSION
	.align		4
.L_10:
        /*0018*/ 	.byte	0x03, 0x5f
        /*001a*/ 	.short	0x0101


	//----- nvinfo : EIATTR_VRC_CTA_INIT_COUNT
	.align		4
        /*001c*/ 	.byte	0x02, 0x4a
	.zero		1
	.zero		1


	//----- nvinfo : EIATTR_SYSCALL_OFFSETS
	.align		4
        /*0020*/ 	.byte	0x04, 0x46
        /*0022*/ 	.short	(.L_12 - .L_11)


	//   ....[0]....
.L_11:
        /*0024*/ 	.word	0x00000080


	//----- nvinfo : EIATTR_EXIT_INSTR_OFFSETS
	.align		4
.L_12:
        /*0028*/ 	.byte	0x04, 0x1c
        /*002a*/ 	.short	(.L_14 - .L_13)


	//   ....[0]....
.L_13:
        /*002c*/ 	.word	0x00000090


	//----- nvinfo : EIATTR_SW_WAR
	.align		4
.L_14:
        /*0030*/ 	.byte	0x04, 0x36
        /*0032*/ 	.short	(.L_16 - .L_15)
.L_15:
        /*0034*/ 	.word	0x00000008
.L_16:


//--------------------- .nv.callgraph             --------------------------
	.section	.nv.callgraph,"",@"SHT_CUDA_CALLGRAPH"
	.align	4
	.sectionentsize	8
	.align		4
        /*0000*/ 	.word	0x00000000
	.align		4
        /*0004*/ 	.word	0xffffffff
	.align		4
        /*0008*/ 	.word	index@(_Z6myhostv)
	.align		4
        /*000c*/ 	.word	index@(vprintf)
	.align		4
        /*0010*/ 	.word	0x00000000
	.align		4
        /*0014*/ 	.word	0xfffffffe
	.align		4
        /*0018*/ 	.word	0x00000000
	.align		4
        /*001c*/ 	.word	0xfffffffd
	.align		4
        /*0020*/ 	.word	0x00000000
	.align		4
        /*0024*/ 	.word	0xfffffffc


//--------------------- .nv.constant4             --------------------------
	.section	.nv.constant4,"a",@progbits
	.align	8
	.align		8
.nv.constant4:
        /*0000*/ 	.dword	vprintf
	.align		8
        /*0008*/ 	.dword	$str


//--------------------- .text._Z6myhostv          --------------------------
	.section	.text._Z6myhostv,"ax",@progbits
	.align	128
        .global         _Z6myhostv
        .type           _Z6myhostv,@function
        .size           _Z6myhostv,(.L_x_2 - _Z6myhostv)
        .other          _Z6myhostv,@"STO_CUDA_ENTRY STV_DEFAULT"
_Z6myhostv:
.text._Z6myhostv:
[----:B------:R-:W0:Y:S01]  /*0000*/  LDC R1, c[0x0][0x37c] ;  /* 0x0000df00ff017b82 */ /* 0x000e220000000800 */
[----:B------:R-:W-:Y:S01]  /*0010*/  MOV R0, 0x0 ;  /* 0x0000000000007802 */ /* 0x000fe20000000f00 */
[----:B------:R-:W1:Y:S01]  /*0020*/  LDCU.64 UR4, c[0x4][0x8] ;  /* 0x01000100ff0477ac */ /* 0x000e620008000a00 */
[----:B------:R-:W-:-:S05]  /*0030*/  CS2R R6, SRZ ;  /* 0x0000000000067805 */ /* 0x000fca000001ff00 */
[----:B------:R2:W3:Y:S01]  /*0040*/  LDC.64 R2, c[0x4][R0] ;  /* 0x0100000000027b82 */ /* 0x0004e20000000a00 */
[----:B-1----:R-:W-:Y:S02]  /*0050*/  IMAD.U32 R4, RZ, RZ, UR4 ;  /* 0x00000004ff047e24 */ /* 0x002fe4000f8e00ff */
[----:B--2---:R-:W-:-:S07]  /*0060*/  IMAD.U32 R5, RZ, RZ, UR5 ;  /* 0x00000005ff057e24 */ /* 0x004fce000f8e00ff */
[----:B------:R-:W-:-:S07]  /*0070*/  LEPC R20, `(.L_x_0) ;  /* 0x000000001014794e */ /* 0x000fce0000000000 */
[----:B0--3--:R-:W-:Y:S05]  /*0080*/  CALL.ABS.NOINC R2 ;  /* 0x0000000002007343 */ /* 0x009fea0003c00000 */
.L_x_0:
[----:B------:R-:W-:Y:S05]  /*0090*/  EXIT ;  /* 0x000000000000794d */ /* 0x000fea0003800000 */
.L_x_1:
[----:B------:R-:W-:-:S00]  /*00a0*/  BRA `(.L_x_1) ;  /* 0xfffffffc00fc7947 */ /* 0x000fc0000383ffff */
[----:B------:R-:W-:-:S00]  /*00b0*/  NOP ;  /* 0x0000000000007918 */ /* 0x000fc00000000000 */
        /* <DEDUP_REMOVED lines=12> */
.L_x_2:


//--------------------- .nv.global.init           --------------------------
	.section	.nv.global.init,"aw",@progbits
.nv.global.init:
	.type		$str,@object
	.size		$str,(.L_0 - $str)
$str:
        /*0000*/ 	.byte	0x48, 0x65, 0x6c, 0x6c, 0x6f, 0x20, 0x57, 0x6f, 0x72, 0x6c, 0x64, 0x20, 0x66, 0x72, 0x6f, 0x6d
        /*0010*/ 	.byte	0x20, 0x74, 0x68, 0x65, 0x20, 0x68, 0x6f, 0x73, 0x74, 0x0a, 0x00
.L_0:


//--------------------- .nv.shared.reserved.0     --------------------------
	.section	.nv.shared.reserved.0,"aw",@nobits
	.weak		__nv_reservedSMEM_offset_0_alias
	.size		__nv_reservedSMEM_offset_0_alias, 0, 64
	.other		__nv_reservedSMEM_offset_0_alias,@"STO_CUDA_RESERVED_SHARED STV_DEFAULT"
__nv_reservedSMEM_offset_0_alias:
	.zero		0
	.zero		64


//--------------------- .nv.constant0._Z6myhostv  --------------------------
	.section	.nv.constant0._Z6myhostv,"a",@progbits
	.sectionflags	@""
	.align	4
.nv.constant0._Z6myhostv:
	.zero		896


//--------------------- SYMBOLS --------------------------

	.type		.nv.reservedSmem.offset0,@object
	.size		.nv.reservedSmem.offset0,0x4
	.type		vprintf,@function
